//
// Generated by NVIDIA NVVM Compiler
//
// Compiler Build ID: CL-36424714
// Cuda compilation tools, release 13.0, V13.0.88
// Based on NVVM 20.0.0
//

.version 9.0
.target sm_100
.address_size 64

	// .globl	_Z8kernel_1Pi

.visible .entry _Z8kernel_1Pi(
	.param .u64 .ptr .align 1 _Z8kernel_1Pi_param_0
)
{
	.reg .b32 	%r<5>;
	.reg .b64 	%rd<6>;

	ld.param.u64 	%rd1, [_Z8kernel_1Pi_param_0];
	cvta.to.global.u64 	%rd2, %rd1;
	mov.u32 	%r1, %tid.x;
	shl.b32 	%r2, %r1, 2;
	cvt.u64.u32 	%rd3, %r2;
	and.b64  	%rd4, %rd3, 124;
	add.s64 	%rd5, %rd2, %rd4;
	ld.global.u32 	%r3, [%rd5];
	add.s32 	%r4, %r3, 1;
	st.global.u32 	[%rd5], %r4;
	ret;

}
	// .globl	_Z8kernel_2Pi
.visible .entry _Z8kernel_2Pi(
	.param .u64 .ptr .align 1 _Z8kernel_2Pi_param_0
)
{
	.reg .pred 	%p<12>;
	.reg .b32 	%r<21>;
	.reg .b64 	%rd<5>;

	ld.param.u64 	%rd2, [_Z8kernel_2Pi_param_0];
	cvta.to.global.u64 	%rd1, %rd2;
	mov.u32 	%r2, %tid.x;
	and.b32  	%r1, %r2, 31;
	setp.gt.s32 	%p1, %r1, 3;
	@%p1 bra 	$L__BB1_8;
	setp.gt.s32 	%p7, %r1, 1;
	@%p7 bra 	$L__BB1_5;
	setp.eq.s32 	%p10, %r1, 0;
	@%p10 bra 	$L__BB1_15;
	setp.eq.s32 	%p11, %r1, 1;
	@%p11 bra 	$L__BB1_4;
	bra.uni 	$L__BB1_19;
$L__BB1_4:
	ld.global.u32 	%r15, [%rd1+4];
	add.s32 	%r16, %r15, 1;
	st.global.u32 	[%rd1+4], %r16;
	bra.uni 	$L__BB1_20;
$L__BB1_5:
	setp.eq.s32 	%p8, %r1, 2;
	@%p8 bra 	$L__BB1_16;
	setp.eq.s32 	%p9, %r1, 3;
	@%p9 bra 	$L__BB1_7;
	bra.uni 	$L__BB1_19;
$L__BB1_7:
	ld.global.u32 	%r11, [%rd1+12];
	add.s32 	%r12, %r11, 1;
	st.global.u32 	[%rd1+12], %r12;
	bra.uni 	$L__BB1_20;
$L__BB1_8:
	setp.gt.s32 	%p2, %r1, 5;
	@%p2 bra 	$L__BB1_12;
	setp.eq.s32 	%p5, %r1, 4;
	@%p5 bra 	$L__BB1_17;
	setp.eq.s32 	%p6, %r1, 5;
	@%p6 bra 	$L__BB1_11;
	bra.uni 	$L__BB1_19;
$L__BB1_11:
	ld.global.u32 	%r7, [%rd1+20];
	add.s32 	%r8, %r7, 1;
	st.global.u32 	[%rd1+20], %r8;
	bra.uni 	$L__BB1_20;
$L__BB1_12:
	setp.eq.s32 	%p3, %r1, 6;
	@%p3 bra 	$L__BB1_18;
	setp.eq.s32 	%p4, %r1, 7;
	@%p4 bra 	$L__BB1_14;
	bra.uni 	$L__BB1_19;
$L__BB1_14:
	ld.global.u32 	%r3, [%rd1+28];
	add.s32 	%r4, %r3, 1;
	st.global.u32 	[%rd1+28], %r4;
	bra.uni 	$L__BB1_20;
$L__BB1_15:
	ld.global.u32 	%r17, [%rd1];
	add.s32 	%r18, %r17, 1;
	st.global.u32 	[%rd1], %r18;
	bra.uni 	$L__BB1_20;
$L__BB1_16:
	ld.global.u32 	%r13, [%rd1+8];
	add.s32 	%r14, %r13, 1;
	st.global.u32 	[%rd1+8], %r14;
	bra.uni 	$L__BB1_20;
$L__BB1_17:
	ld.global.u32 	%r9, [%rd1+16];
	add.s32 	%r10, %r9, 1;
	st.global.u32 	[%rd1+16], %r10;
	bra.uni 	$L__BB1_20;
$L__BB1_18:
	ld.global.u32 	%r5, [%rd1+24];
	add.s32 	%r6, %r5, 1;
	st.global.u32 	[%rd1+24], %r6;
	bra.uni 	$L__BB1_20;
$L__BB1_19:
	mul.wide.u32 	%rd3, %r1, 4;
	add.s64 	%rd4, %rd1, %rd3;
	ld.global.u32 	%r19, [%rd4];
	add.s32 	%r20, %r19, 1;
	st.global.u32 	[%rd4], %r20;
$L__BB1_20:
	ret;

}


// ===== COMPILED SASS (sm_100) =====

	.target	sm_100

	.elftype	@"ET_EXEC"


//--------------------- .note.nv.tkinfo           --------------------------
	.section	.note.nv.tkinfo,"",@"SHT_NOTE"
	.sectionflags	@"SHF_NOTE_NV_TKINFO"
	.tkinfo
        /*0018*/ 	.word	0x00000002
        /*0030*/ 	.string	""
        /*0030*/ 	.string	"ptxas"
        /*0030*/ 	.string	"Cuda compilation tools, release 13.0, V13.0.88"
        /*0030*/ 	.string	"Build cuda_13.0.r13.0/compiler.36424714_0"
        /*0030*/ 	.string	"-arch sm_100 -m 64 "



//--------------------- .note.nv.cuinfo           --------------------------
	.section	.note.nv.cuinfo,"",@"SHT_NOTE"
	.sectionflags	@"SHF_NOTE_NV_CUINFO"
        /*0018*/ 	.short	0x0002
        /*001a*/ 	.short	0x0064
        /*001c*/ 	.short	0x0082
	.zero		2


//--------------------- .nv.info                  --------------------------
	.section	.nv.info,"",@"SHT_CUDA_INFO"
	.align	4


	//----- nvinfo : EIATTR_REGCOUNT
	.align		4
        /*0000*/ 	.byte	0x04, 0x2f
        /*0002*/ 	.short	(.L_1 - .L_0)
	.align		4
.L_0:
        /*0004*/ 	.word	index@(_Z8kernel_1Pi)
        /*0008*/ 	.word	0x00000008


	//----- nvinfo : EIATTR_FRAME_SIZE
	.align		4
.L_1:
        /*000c*/ 	.byte	0x04, 0x11
        /*000e*/ 	.short	(.L_3 - .L_2)
	.align		4
.L_2:
        /*0010*/ 	.word	index@(_Z8kernel_1Pi)
        /*0014*/ 	.word	0x00000000


	//----- nvinfo : EIATTR_REGCOUNT
	.align		4
.L_3:
        /*0018*/ 	.byte	0x04, 0x2f
        /*001a*/ 	.short	(.L_5 - .L_4)
	.align		4
.L_4:
        /*001c*/ 	.word	index@(_Z8kernel_2Pi)
        /*0020*/ 	.word	0x00000008


	//----- nvinfo : EIATTR_FRAME_SIZE
	.align		4
.L_5:
        /*0024*/ 	.byte	0x04, 0x11
        /*0026*/ 	.short	(.L_7 - .L_6)
	.align		4
.L_6:
        /*0028*/ 	.word	index@(_Z8kernel_2Pi)
        /*002c*/ 	.word	0x00000000


	//----- nvinfo : EIATTR_MIN_STACK_SIZE
	.align		4
.L_7:
        /*0030*/ 	.byte	0x04, 0x12
        /*0032*/ 	.short	(.L_9 - .L_8)
	.align		4
.L_8:
        /*0034*/ 	.word	index@(_Z8kernel_2Pi)
        /*0038*/ 	.word	0x00000000


	//----- nvinfo : EIATTR_MIN_STACK_SIZE
	.align		4
.L_9:
        /*003c*/ 	.byte	0x04, 0x12
        /*003e*/ 	.short	(.L_11 - .L_10)
	.align		4
.L_10:
        /*0040*/ 	.word	index@(_Z8kernel_1Pi)
        /*0044*/ 	.word	0x00000000
.L_11:


//--------------------- .nv.compat                --------------------------
	.section	.nv.compat,"",@"SHT_CUDA_COMPAT_INFO"
	.align	4
        /*0000*/ 	.byte	0x02, 0x09, 0x00, 0x00, 0x02, 0x02, 0x01, 0x00, 0x02, 0x05, 0x05, 0x00, 0x03, 0x07, 0x01, 0x01
        /*0010*/ 	.byte	0x02, 0x03, 0x00, 0x00, 0x02, 0x06, 0x01, 0x00, 0x04, 0x0b, 0x08, 0x00, 0x09, 0x00, 0x00, 0x00
        /*0020*/ 	.byte	0x00, 0x00, 0x00, 0x00


//--------------------- .nv.info._Z8kernel_2Pi    --------------------------
	.section	.nv.info._Z8kernel_2Pi,"",@"SHT_CUDA_INFO"
	.sectionflags	@""
	.align	4


	//----- nvinfo : EIATTR_CUDA_API_VERSION
	.align		4
        /*0000*/ 	.byte	0x04, 0x37
        /*0002*/ 	.short	(.L_13 - .L_12)
.L_12:
        /*0004*/ 	.word	0x00000082


	//----- nvinfo : EIATTR_KPARAM_INFO
	.align		4
.L_13:
        /*0008*/ 	.byte	0x04, 0x17
        /*000a*/ 	.short	(.L_15 - .L_14)
.L_14:
        /*000c*/ 	.word	0x00000000
        /*0010*/ 	.short	0x0000
        /*0012*/ 	.short	0x0000
        /*0014*/ 	.byte	0x00, 0xf5, 0x21, 0x00


	//----- nvinfo : EIATTR_SPARSE_MMA_MASK
	.align		4
.L_15:
        /*0018*/ 	.byte	0x03, 0x50
        /*001a*/ 	.short	0x0000


	//----- nvinfo : EIATTR_MAXREG_COUNT
	.align		4
        /*001c*/ 	.byte	0x03, 0x1b
        /*001e*/ 	.short	0x00ff


	//----- nvinfo : EIATTR_MERCURY_ISA_VERSION
	.align		4
        /*0020*/ 	.byte	0x03, 0x5f
        /*0022*/ 	.short	0x0101


	//----- nvinfo : EIATTR_VRC_CTA_INIT_COUNT
	.align		4
        /*0024*/ 	.byte	0x02, 0x4a
	.zero		1
	.zero		1


	//----- nvinfo : EIATTR_EXIT_INSTR_OFFSETS
	.align		4
        /*0028*/ 	.byte	0x04, 0x1c
        /*002a*/ 	.short	(.L_17 - .L_16)


	//   ....[0]....
.L_16:
        /*002c*/ 	.word	0x00000120


	//   ....[1]....
        /*0030*/ 	.word	0x00000170


	//   ....[2]....
        /*0034*/ 	.word	0x00000220


	//   ....[3]....
        /*0038*/ 	.word	0x00000270


	//   ....[4]....
        /*003c*/ 	.word	0x00000340


	//   ....[5]....
        /*0040*/ 	.word	0x00000390


	//   ....[6]....
        /*0044*/ 	.word	0x00000440


	//   ....[7]....
        /*0048*/ 	.word	0x00000490


	//   ....[8]....
        /*004c*/ 	.word	0x00000500


	//----- nvinfo : EIATTR_INDIRECT_BRANCH_TARGETS
	.align		4
.L_17:
        /*0050*/ 	.byte	0x04, 0x34
        /*0052*/ 	.short	(.L_19 - .L_18)


	//   ....[0]....
.L_18:
        /*0054*/ 	.word	.L_x_6@srel
        /*0058*/ 	.short	0x0
        /*005a*/ 	.short	0x0
        /*005c*/ 	.word	0x3
        /*0060*/ 	.word	.L_x_7@srel
        /*0064*/ 	.word	.L_x_8@srel
        /*0068*/ 	.word	.L_x_9@srel


	//   ....[1]....
        /*006c*/ 	.word	.L_x_10@srel
        /*0070*/ 	.short	0x0
        /*0072*/ 	.short	0x0
        /*0074*/ 	.word	0x3
        /*0078*/ 	.word	.L_x_11@srel
        /*007c*/ 	.word	.L_x_12@srel
        /*0080*/ 	.word	.L_x_9@srel


	//   ....[2]....
        /*0084*/ 	.word	.L_x_14@srel
        /*0088*/ 	.short	0x0
        /*008a*/ 	.short	0x0
        /*008c*/ 	.word	0x3
        /*0090*/ 	.word	.L_x_15@srel
        /*0094*/ 	.word	.L_x_16@srel
        /*0098*/ 	.word	.L_x_9@srel


	//   ....[3]....
        /*009c*/ 	.word	.L_x_18@srel
        /*00a0*/ 	.short	0x0
        /*00a2*/ 	.short	0x0
        /*00a4*/ 	.word	0x3
        /*00a8*/ 	.word	.L_x_19@srel
        /*00ac*/ 	.word	.L_x_20@srel
        /*00b0*/ 	.word	.L_x_9@srel


	//----- nvinfo : EIATTR_CRS_STACK_SIZE
	.align		4
.L_19:
        /*00b4*/ 	.byte	0x04, 0x1e
        /*00b6*/ 	.short	(.L_21 - .L_20)
.L_20:
        /*00b8*/ 	.word	0x00000000


	//----- nvinfo : EIATTR_CBANK_PARAM_SIZE
	.align		4
.L_21:
        /*00bc*/ 	.byte	0x03, 0x19
        /*00be*/ 	.short	0x0008


	//----- nvinfo : EIATTR_PARAM_CBANK
	.align		4
        /*00c0*/ 	.byte	0x04, 0x0a
        /*00c2*/ 	.short	(.L_23 - .L_22)
	.align		4
.L_22:
        /*00c4*/ 	.word	index@(.nv.constant0._Z8kernel_2Pi)
        /*00c8*/ 	.short	0x0380
        /*00ca*/ 	.short	0x0008


	//----- nvinfo : EIATTR_SW_WAR
	.align		4
.L_23:
        /*00cc*/ 	.byte	0x04, 0x36
        /*00ce*/ 	.short	(.L_25 - .L_24)
.L_24:
        /*00d0*/ 	.word	0x00000008
.L_25:


//--------------------- .nv.info._Z8kernel_1Pi    --------------------------
	.section	.nv.info._Z8kernel_1Pi,"",@"SHT_CUDA_INFO"
	.sectionflags	@""
	.align	4


	//----- nvinfo : EIATTR_CUDA_API_VERSION
	.align		4
        /*0000*/ 	.byte	0x04, 0x37
        /*0002*/ 	.short	(.L_27 - .L_26)
.L_26:
        /*0004*/ 	.word	0x00000082


	//----- nvinfo : EIATTR_KPARAM_INFO
	.align		4
.L_27:
        /*0008*/ 	.byte	0x04, 0x17
        /*000a*/ 	.short	(.L_29 - .L_28)
.L_28:
        /*000c*/ 	.word	0x00000000
        /*0010*/ 	.short	0x0000
        /*0012*/ 	.short	0x0000
        /*0014*/ 	.byte	0x00, 0xf5, 0x21, 0x00


	//----- nvinfo : EIATTR_SPARSE_MMA_MASK
	.align		4
.L_29:
        /*0018*/ 	.byte	0x03, 0x50
        /*001a*/ 	.short	0x0000


	//----- nvinfo : EIATTR_MAXREG_COUNT
	.align		4
        /*001c*/ 	.byte	0x03, 0x1b
        /*001e*/ 	.short	0x00ff


	//----- nvinfo : EIATTR_MERCURY_ISA_VERSION
	.align		4
        /*0020*/ 	.byte	0x03, 0x5f
        /*0022*/ 	.short	0x0101


	//----- nvinfo : EIATTR_VRC_CTA_INIT_COUNT
	.align		4
        /*0024*/ 	.byte	0x02, 0x4a
	.zero		1
	.zero		1


	//----- nvinfo : EIATTR_EXIT_INSTR_OFFSETS
	.align		4
        /*0028*/ 	.byte	0x04, 0x1c
        /*002a*/ 	.short	(.L_31 - .L_30)


	//   ....[0]....
.L_30:
        /*002c*/ 	.word	0x000000b0


	//----- nvinfo : EIATTR_CBANK_PARAM_SIZE
	.align		4
.L_31:
        /*0030*/ 	.byte	0x03, 0x19
        /*0032*/ 	.short	0x0008


	//----- nvinfo : EIATTR_PARAM_CBANK
	.align		4
        /*0034*/ 	.byte	0x04, 0x0a
        /*0036*/ 	.short	(.L_33 - .L_32)
	.align		4
.L_32:
        /*0038*/ 	.word	index@(.nv.constant0._Z8kernel_1Pi)
        /*003c*/ 	.short	0x0380
        /*003e*/ 	.short	0x0008


	//----- nvinfo : EIATTR_SW_WAR
	.align		4
.L_33:
        /*0040*/ 	.byte	0x04, 0x36
        /*0042*/ 	.short	(.L_35 - .L_34)
.L_34:
        /*0044*/ 	.word	0x00000008
.L_35:


//--------------------- .nv.callgraph             --------------------------
	.section	.nv.callgraph,"",@"SHT_CUDA_CALLGRAPH"
	.align	4
	.sectionentsize	8
	.align		4
        /*0000*/ 	.word	0x00000000
	.align		4
        /*0004*/ 	.word	0xffffffff
	.align		4
        /*0008*/ 	.word	0x00000000
	.align		4
        /*000c*/ 	.word	0xfffffffe
	.align		4
        /*0010*/ 	.word	0x00000000
	.align		4
        /*0014*/ 	.word	0xfffffffd
	.align		4
        /*0018*/ 	.word	0x00000000
	.align		4
        /*001c*/ 	.word	0xfffffffc


//--------------------- .nv.constant2._Z8kernel_2Pi --------------------------
	.section	.nv.constant2._Z8kernel_2Pi,"a",@progbits
	.sectionflags	@""
	.align	4
.nv.constant2._Z8kernel_2Pi:
        /*0000*/ 	.byte	0x30, 0x01, 0x00, 0x00, 0xe0, 0x00, 0x00, 0x00, 0xa0, 0x04, 0x00, 0x00, 0x30, 0x02, 0x00, 0x00
        /*0010*/ 	.byte	0xe0, 0x01, 0x00, 0x00, 0xa0, 0x04, 0x00, 0x00, 0x50, 0x03, 0x00, 0x00, 0x00, 0x03, 0x00, 0x00
        /*0020*/ 	.byte	0xa0, 0x04, 0x00, 0x00, 0x50, 0x04, 0x00, 0x00, 0x00, 0x04, 0x00, 0x00, 0xa0, 0x04, 0x00, 0x00


//--------------------- .text._Z8kernel_2Pi       --------------------------
	.section	.text._Z8kernel_2Pi,"ax",@progbits
	.align	128
        .global         _Z8kernel_2Pi
        .type           _Z8kernel_2Pi,@function
        .size           _Z8kernel_2Pi,(.L_x_22 - _Z8kernel_2Pi)
        .other          _Z8kernel_2Pi,@"STO_CUDA_ENTRY STV_DEFAULT"
_Z8kernel_2Pi:
.text._Z8kernel_2Pi:
[----:B------:R-:W-:Y:S01]  /*0000*/  LDC R1, c[0x0][0x37c] ;  /* 0x0000df00ff017b82 */ /* 0x000fe20000000800 */
[----:B------:R-:W0:Y:S01]  /*0010*/  S2R R5, SR_TID.X ;  /* 0x0000000000057919 */ /* 0x000e220000002100 */
[----:B------:R-:W1:Y:S01]  /*0020*/  LDCU.64 UR4, c[0x0][0x358] ;  /* 0x00006b00ff0477ac */ /* 0x000e620008000a00 */
[----:B------:R-:W-:Y:S01]  /*0030*/  BSSY.RECONVERGENT B0, `(.L_x_0) ;  /* 0x0000047000007945 */ /* 0x000fe20003800200 */
[----:B0-----:R-:W-:-:S04]  /*0040*/  LOP3.LUT R5, R5, 0x1f, RZ, 0xc0, !PT ;  /* 0x0000001f05057812 */ /* 0x001fc800078ec0ff */
[----:B------:R-:W-:-:S13]  /*0050*/  ISETP.GT.AND P0, PT, R5, 0x3, PT ;  /* 0x000000030500780c */ /* 0x000fda0003f04270 */
[----:B-1----:R-:W-:Y:S05]  /*0060*/  @P0 BRA `(.L_x_1) ;  /* 0x0000000000840947 */ /* 0x002fea0003800000 */
[----:B------:R-:W-:-:S13]  /*0070*/  ISETP.GT.AND P0, PT, R5, 0x1, PT ;  /* 0x000000010500780c */ /* 0x000fda0003f04270 */
[----:B------:R-:W-:Y:S05]  /*0080*/  @P0 BRA `(.L_x_2) ;  /* 0x00000000003c0947 */ /* 0x000fea0003800000 */
[----:B------:R-:W-:-:S05]  /*0090*/  VIMNMX.U32 R0, PT, PT, R5, 0x2, PT ;  /* 0x0000000205007848 */ /* 0x000fca0003fe0000 */
[----:B------:R-:W-:-:S04]  /*00a0*/  IMAD.SHL.U32 R0, R0, 0x4, RZ ;  /* 0x0000000400007824 */ /* 0x000fc800078e00ff */
[----:B------:R-:W0:Y:S02]  /*00b0*/  LDC R2, c[0x2][R0] ;  /* 0x0080000000027b82 */ /* 0x000e240000000800 */
[----:B0-----:R-:W-:-:S04]  /*00c0*/  SHF.R.S32.HI R3, RZ, 0x1f, R2 ;  /* 0x0000001fff037819 */ /* 0x001fc80000011402 */
.L_x_6:
[----:B------:R-:W-:Y:S05]  /*00d0*/  BRX R2 -0xe0                              (*"BRANCH_TARGETS .L_x_7,.L_x_8,.L_x_9"*) ;  /* 0xfffffffc02c87949 */ /* 0x000fea000383ffff */
.L_x_8:
[----:B------:R-:W0:Y:S02]  /*00e0*/  LDC.64 R2, c[0x0][0x380] ;  /* 0x0000e000ff027b82 */ /* 0x000e240000000a00 */
[----:B0-----:R-:W2:Y:S02]  /*00f0*/  LDG.E R0, desc[UR4][R2.64+0x4] ;  /* 0x0000040402007981 */ /* 0x001ea4000c1e1900 */
[----:B--2---:R-:W-:-:S05]  /*0100*/  VIADD R5, R0, 0x1 ;  /* 0x0000000100057836 */ /* 0x004fca0000000000 */
[----:B------:R-:W-:Y:S01]  /*0110*/  STG.E desc[UR4][R2.64+0x4], R5 ;  /* 0x0000040502007986 */ /* 0x000fe2000c101904 */
[----:B------:R-:W-:Y:S05]  /*0120*/  EXIT ;  /* 0x000000000000794d */ /* 0x000fea0003800000 */
.L_x_7:
[----:B------:R-:W0:Y:S02]  /*0130*/  LDC.64 R2, c[0x0][0x380] ;  /* 0x0000e000ff027b82 */ /* 0x000e240000000a00 */
[----:B0-----:R-:W2:Y:S02]  /*0140*/  LDG.E R0, desc[UR4][R2.64] ;  /* 0x0000000402007981 */ /* 0x001ea4000c1e1900 */
[----:B--2---:R-:W-:-:S05]  /*0150*/  VIADD R5, R0, 0x1 ;  /* 0x0000000100057836 */ /* 0x004fca0000000000 */
[----:B------:R-:W-:Y:S01]  /*0160*/  STG.E desc[UR4][R2.64], R5 ;  /* 0x0000000502007986 */ /* 0x000fe2000c101904 */
[----:B------:R-:W-:Y:S05]  /*0170*/  EXIT ;  /* 0x000000000000794d */ /* 0x000fea0003800000 */
.L_x_2:
[----:B------:R-:W-:-:S05]  /*0180*/  IMAD.MOV.U32 R0, RZ, RZ, -0x2 ;  /* 0xfffffffeff007424 */ /* 0x000fca00078e00ff */
[----:B------:R-:W-:-:S04]  /*0190*/  VIADDMNMX.U32 R0, R5, R0, 0x2, PT ;  /* 0x0000000205007446 */ /* 0x000fc80003800000 */
[----:B------:R-:W-:-:S04]  /*01a0*/  SHF.L.U32 R0, R0, 0x2, RZ ;  /* 0x0000000200007819 */ /* 0x000fc800000006ff */
[----:B------:R-:W0:Y:S02]  /*01b0*/  LDC R2, c[0x2][R0+0xc] ;  /* 0x0080030000027b82 */ /* 0x000e240000000800 */
[----:B0-----:R-:W-:-:S04]  /*01c0*/  SHF.R.S32.HI R3, RZ, 0x1f, R2 ;  /* 0x0000001fff037819 */ /* 0x001fc80000011402 */
.L_x_10:
[----:B------:R-:W-:Y:S05]  /*01d0*/  BRX R2 -0x1e0                             (*"BRANCH_TARGETS .L_x_11,.L_x_12,.L_x_9"*) ;  /* 0xfffffffc02887949 */ /* 0x000fea000383ffff */
.L_x_12:
[----:B------:R-:W0:Y:S02]  /*01e0*/  LDC.64 R2, c[0x0][0x380] ;  /* 0x0000e000ff027b82 */ /* 0x000e240000000a00 */
[----:B0-----:R-:W2:Y:S02]  /*01f0*/  LDG.E R0, desc[UR4][R2.64+0xc] ;  /* 0x00000c0402007981 */ /* 0x001ea4000c1e1900 */
[----:B--2---:R-:W-:-:S05]  /*0200*/  VIADD R5, R0, 0x1 ;  /* 0x0000000100057836 */ /* 0x004fca0000000000 */
[----:B------:R-:W-:Y:S01]  /*0210*/  STG.E desc[UR4][R2.64+0xc], R5 ;  /* 0x00000c0502007986 */ /* 0x000fe2000c101904 */
[----:B------:R-:W-:Y:S05]  /*0220*/  EXIT ;  /* 0x000000000000794d */ /* 0x000fea0003800000 */
.L_x_11:
[----:B------:R-:W0:Y:S02]  /*0230*/  LDC.64 R2, c[0x0][0x380] ;  /* 0x0000e000ff027b82 */ /* 0x000e240000000a00 */
[----:B0-----:R-:W2:Y:S02]  /*0240*/  LDG.E R0, desc[UR4][R2.64+0x8] ;  /* 0x0000080402007981 */ /* 0x001ea4000c1e1900 */
[----:B--2---:R-:W-:-:S05]  /*0250*/  VIADD R5, R0, 0x1 ;  /* 0x0000000100057836 */ /* 0x004fca0000000000 */
[----:B------:R-:W-:Y:S01]  /*0260*/  STG.E desc[UR4][R2.64+0x8], R5 ;  /* 0x0000080502007986 */ /* 0x000fe2000c101904 */
[----:B------:R-:W-:Y:S05]  /*0270*/  EXIT ;  /* 0x000000000000794d */ /* 0x000fea0003800000 */
.L_x_1:
[----:B------:R-:W-:-:S13]  /*0280*/  ISETP.GT.AND P0, PT, R5, 0x5, PT ;  /* 0x000000050500780c */ /* 0x000fda0003f04270 */
[----:B------:R-:W-:Y:S05]  /*0290*/  @P0 BRA `(.L_x_3) ;  /* 0x0000000000400947 */ /* 0x000fea0003800000 */
[----:B------:R-:W-:-:S05]  /*02a0*/  IMAD.MOV.U32 R0, RZ, RZ, -0x4 ;  /* 0xfffffffcff007424 */ /* 0x000fca00078e00ff */
[----:B------:R-:W-:-:S04]  /*02b0*/  VIADDMNMX.U32 R0, R5, R0, 0x2, PT ;  /* 0x0000000205007446 */ /* 0x000fc80003800000 */
[----:B------:R-:W-:-:S04]  /*02c0*/  SHF.L.U32 R0, R0, 0x2, RZ ;  /* 0x0000000200007819 */ /* 0x000fc800000006ff */
[----:B------:R-:W0:Y:S02]  /*02d0*/  LDC R2, c[0x2][R0+0x18] ;  /* 0x0080060000027b82 */ /* 0x000e240000000800 */
[----:B0-----:R-:W-:-:S04]  /*02e0*/  SHF.R.S32.HI R3, RZ, 0x1f, R2 ;  /* 0x0000001fff037819 */ /* 0x001fc80000011402 */
.L_x_14:
[----:B------:R-:W-:Y:S05]  /*02f0*/  BRX R2 -0x300                             (*"BRANCH_TARGETS .L_x_15,.L_x_16,.L_x_9"*) ;  /* 0xfffffffc02407949 */ /* 0x000fea000383ffff */
.L_x_16:
[----:B------:R-:W0:Y:S02]  /*0300*/  LDC.64 R2, c[0x0][0x380] ;  /* 0x0000e000ff027b82 */ /* 0x000e240000000a00 */
[----:B0-----:R-:W2:Y:S02]  /*0310*/  LDG.E R0, desc[UR4][R2.64+0x14] ;  /* 0x0000140402007981 */ /* 0x001ea4000c1e1900 */
[----:B--2---:R-:W-:-:S05]  /*0320*/  VIADD R5, R0, 0x1 ;  /* 0x0000000100057836 */ /* 0x004fca0000000000 */
[----:B------:R-:W-:Y:S01]  /*0330*/  STG.E desc[UR4][R2.64+0x14], R5 ;  /* 0x0000140502007986 */ /* 0x000fe2000c101904 */
[----:B------:R-:W-:Y:S05]  /*0340*/  EXIT ;  /* 0x000000000000794d */ /* 0x000fea0003800000 */
.L_x_15:
[----:B------:R-:W0:Y:S02]  /*0350*/  LDC.64 R2, c[0x0][0x380] ;  /* 0x0000e000ff027b82 */ /* 0x000e240000000a00 */
[----:B0-----:R-:W2:Y:S02]  /*0360*/  LDG.E R0, desc[UR4][R2.64+0x10] ;  /* 0x0000100402007981 */ /* 0x001ea4000c1e1900 */
[----:B--2---:R-:W-:-:S05]  /*0370*/  VIADD R5, R0, 0x1 ;  /* 0x0000000100057836 */ /* 0x004fca0000000000 */
[----:B------:R-:W-:Y:S01]  /*0380*/  STG.E desc[UR4][R2.64+0x10], R5 ;  /* 0x0000100502007986 */ /* 0x000fe2000c101904 */
[----:B------:R-:W-:Y:S05]  /*0390*/  EXIT ;  /* 0x000000000000794d */ /* 0x000fea0003800000 */
.L_x_3:
[----:B------:R-:W-:-:S04]  /*03a0*/  MOV R0, 0xfffffffa ;  /* 0xfffffffa00007802 */ /* 0x000fc80000000f00 */
[----:B------:R-:W-:-:S05]  /*03b0*/  VIADDMNMX.U32 R0, R5, R0, 0x2, PT ;  /* 0x0000000205007446 */ /* 0x000fca0003800000 */
[----:B------:R-:W-:-:S04]  /*03c0*/  IMAD.SHL.U32 R0, R0, 0x4, RZ ;  /* 0x0000000400007824 */ /* 0x000fc800078e00ff */
[----:B------:R-:W0:Y:S02]  /*03d0*/  LDC R2, c[0x2][R0+0x24] ;  /* 0x0080090000027b82 */ /* 0x000e240000000800 */
[----:B0-----:R-:W-:-:S04]  /*03e0*/  SHF.R.S32.HI R3, RZ, 0x1f, R2 ;  /* 0x0000001fff037819 */ /* 0x001fc80000011402 */
.L_x_18:
[----:B------:R-:W-:Y:S05]  /*03f0*/  BRX R2 -0x400                             (*"BRANCH_TARGETS .L_x_19,.L_x_20,.L_x_9"*) ;  /* 0xfffffffc02007949 */ /* 0x000fea000383ffff */
.L_x_20:
[----:B------:R-:W0:Y:S02]  /*0400*/  LDC.64 R2, c[0x0][0x380] ;  /* 0x0000e000ff027b82 */ /* 0x000e240000000a00 */
[----:B0-----:R-:W2:Y:S02]  /*0410*/  LDG.E R0, desc[UR4][R2.64+0x1c] ;  /* 0x00001c0402007981 */ /* 0x001ea4000c1e1900 */
[----:B--2---:R-:W-:-:S05]  /*0420*/  VIADD R5, R0, 0x1 ;  /* 0x0000000100057836 */ /* 0x004fca0000000000 */
[----:B------:R-:W-:Y:S01]  /*0430*/  STG.E desc[UR4][R2.64+0x1c], R5 ;  /* 0x00001c0502007986 */ /* 0x000fe2000c101904 */
[----:B------:R-:W-:Y:S05]  /*0440*/  EXIT ;  /* 0x000000000000794d */ /* 0x000fea0003800000 */
.L_x_19:
[----:B------:R-:W0:Y:S02]  /*0450*/  LDC.64 R2, c[0x0][0x380] ;  /* 0x0000e000ff027b82 */ /* 0x000e240000000a00 */
[----:B0-----:R-:W2:Y:S02]  /*0460*/  LDG.E R0, desc[UR4][R2.64+0x18] ;  /* 0x0000180402007981 */ /* 0x001ea4000c1e1900 */
[----:B--2---:R-:W-:-:S05]  /*0470*/  IADD3 R5, PT, PT, R0, 0x1, RZ ;  /* 0x0000000100057810 */ /* 0x004fca0007ffe0ff */
[----:B------:R-:W-:Y:S01]  /*0480*/  STG.E desc[UR4][R2.64+0x18], R5 ;  /* 0x0000180502007986 */ /* 0x000fe2000c101904 */
[----:B------:R-:W-:Y:S05]  /*0490*/  EXIT ;  /* 0x000000000000794d */ /* 0x000fea0003800000 */
.L_x_9:
[----:B------:R-:W-:Y:S05]  /*04a0*/  BSYNC.RECONVERGENT B0 ;  /* 0x0000000000007941 */ /* 0x000fea0003800200 */
.L_x_0:
[----:B------:R-:W0:Y:S02]  /*04b0*/  LDC.64 R2, c[0x0][0x380] ;  /* 0x0000e000ff027b82 */ /* 0x000e240000000a00 */
[----:B0-----:R-:W-:-:S05]  /*04c0*/  IMAD.WIDE.U32 R2, R5, 0x4, R2 ;  /* 0x0000000405027825 */ /* 0x001fca00078e0002 */
[----:B------:R-:W2:Y:S02]  /*04d0*/  LDG.E R0, desc[UR4][R2.64] ;  /* 0x0000000402007981 */ /* 0x000ea4000c1e1900 */
[----:B--2---:R-:W-:-:S05]  /*04e0*/  VIADD R5, R0, 0x1 ;  /* 0x0000000100057836 */ /* 0x004fca0000000000 */
[----:B------:R-:W-:Y:S01]  /*04f0*/  STG.E desc[UR4][R2.64], R5 ;  /* 0x0000000502007986 */ /* 0x000fe2000c101904 */
[----:B------:R-:W-:Y:S05]  /*0500*/  EXIT ;  /* 0x000000000000794d */ /* 0x000fea0003800000 */
.L_x_4:
[----:B------:R-:W-:-:S00]  /*0510*/  BRA `(.L_x_4) ;  /* 0xfffffffc00fc7947 */ /* 0x000fc0000383ffff */
[----:B------:R-:W-:-:S00]  /*0520*/  NOP ;  /* 0x0000000000007918 */ /* 0x000fc00000000000 */
        /* <DEDUP_REMOVED lines=13> */
.L_x_22:


//--------------------- .text._Z8kernel_1Pi       --------------------------
	.section	.text._Z8kernel_1Pi,"ax",@progbits
	.align	128
        .global         _Z8kernel_1Pi
        .type           _Z8kernel_1Pi,@function
        .size           _Z8kernel_1Pi,(.L_x_23 - _Z8kernel_1Pi)
        .other          _Z8kernel_1Pi,@"STO_CUDA_ENTRY STV_DEFAULT"
_Z8kernel_1Pi:
.text._Z8kernel_1Pi:
[----:B------:R-:W-:Y:S01]  /*0000*/  LDC R1, c[0x0][0x37c] ;  /* 0x0000df00ff017b82 */ /* 0x000fe20000000800 */
[----:B------:R-:W0:Y:S01]  /*0010*/  S2R R0, SR_TID.X ;  /* 0x0000000000007919 */ /* 0x000e220000002100 */
[----:B------:R-:W1:Y:S01]  /*0020*/  LDCU.64 UR6, c[0x0][0x380] ;  /* 0x00007000ff0677ac */ /* 0x000e620008000a00 */
[----:B------:R-:W2:Y:S01]  /*0030*/  LDCU.64 UR4, c[0x0][0x358] ;  /* 0x00006b00ff0477ac */ /* 0x000ea20008000a00 */
[----:B0-----:R-:W-:-:S05]  /*0040*/  IMAD.SHL.U32 R0, R0, 0x4, RZ ;  /* 0x0000000400007824 */ /* 0x001fca00078e00ff */
[----:B------:R-:W-:-:S04]  /*0050*/  LOP3.LUT R0, R0, 0x7c, RZ, 0xc0, !PT ;  /* 0x0000007c00007812 */ /* 0x000fc800078ec0ff */
[----:B-1----:R-:W-:-:S04]  /*0060*/  IADD3 R2, P0, PT, R0, UR6, RZ ;  /* 0x0000000600027c10 */ /* 0x002fc8000ff1e0ff */
[----:B------:R-:W-:-:S05]  /*0070*/  IADD3.X R3, PT, PT, RZ, UR7, RZ, P0, !PT ;  /* 0x00000007ff037c10 */ /* 0x000fca00087fe4ff */
[----:B--2---:R-:W2:Y:S02]  /*0080*/  LDG.E R0, desc[UR4][R2.64] ;  /* 0x0000000402007981 */ /* 0x004ea4000c1e1900 */
[----:B--2---:R-:W-:-:S05]  /*0090*/  VIADD R5, R0, 0x1 ;  /* 0x0000000100057836 */ /* 0x004fca0000000000 */
[----:B------:R-:W-:Y:S01]  /*00a0*/  STG.E desc[UR4][R2.64], R5 ;  /* 0x0000000502007986 */ /* 0x000fe2000c101904 */
[----:B------:R-:W-:Y:S05]  /*00b0*/  EXIT ;  /* 0x000000000000794d */ /* 0x000fea0003800000 */
.L_x_5:
        /* <DEDUP_REMOVED lines=12> */
.L_x_23:


//--------------------- .nv.shared.reserved.0     --------------------------
	.section	.nv.shared.reserved.0,"aw",@nobits
	.weak		__nv_reservedSMEM_offset_0_alias
	.size		__nv_reservedSMEM_offset_0_alias, 0, 64
	.other		__nv_reservedSMEM_offset_0_alias,@"STO_CUDA_RESERVED_SHARED STV_DEFAULT"
__nv_reservedSMEM_offset_0_alias:
	.zero		0
	.zero		64


//--------------------- .nv.constant0._Z8kernel_2Pi --------------------------
	.section	.nv.constant0._Z8kernel_2Pi,"a",@progbits
	.sectionflags	@""
	.align	4
.nv.constant0._Z8kernel_2Pi:
	.zero		904


//--------------------- .nv.constant0._Z8kernel_1Pi --------------------------
	.section	.nv.constant0._Z8kernel_1Pi,"a",@progbits
	.sectionflags	@""
	.align	4
.nv.constant0._Z8kernel_1Pi:
	.zero		904


//--------------------- SYMBOLS --------------------------

	.type		.nv.reservedSmem.offset0,@object
	.size		.nv.reservedSmem.offset0,0x4
